//
// Generated by NVIDIA NVVM Compiler
//
// Compiler Build ID: CL-36424714
// Cuda compilation tools, release 13.0, V13.0.88
// Based on NVVM 20.0.0
//

.version 9.0
.target sm_100
.address_size 64

	// .globl	_Z11sobelKernelPfS_ii
.const .align 4 .b8 mascaraX[36];
.const .align 4 .b8 mascaraY[36];

.visible .entry _Z11sobelKernelPfS_ii(
	.param .u64 .ptr .align 1 _Z11sobelKernelPfS_ii_param_0,
	.param .u64 .ptr .align 1 _Z11sobelKernelPfS_ii_param_1,
	.param .u32 _Z11sobelKernelPfS_ii_param_2,
	.param .u32 _Z11sobelKernelPfS_ii_param_3
)
{
	.reg .pred 	%p<8>;
	.reg .b32 	%r<143>;
	.reg .b32 	%f<31>;
	.reg .b64 	%rd<59>;

	ld.param.u64 	%rd1, [_Z11sobelKernelPfS_ii_param_0];
	ld.param.u64 	%rd2, [_Z11sobelKernelPfS_ii_param_1];
	ld.param.u32 	%r8, [_Z11sobelKernelPfS_ii_param_2];
	ld.param.u32 	%r9, [_Z11sobelKernelPfS_ii_param_3];
	mov.u32 	%r10, %ctaid.y;
	mov.u32 	%r11, %ctaid.x;
	mov.u32 	%r12, %ntid.x;
	mov.u32 	%r13, %tid.x;
	mad.lo.s32 	%r14, %r11, %r12, %r13;
	setp.eq.s32 	%p1, %r10, 0;
	add.s32 	%r15, %r8, -1;
	setp.eq.s32 	%p2, %r10, %r15;
	or.pred  	%p3, %p1, %p2;
	setp.eq.s32 	%p4, %r14, 0;
	or.pred  	%p5, %p4, %p3;
	add.s32 	%r16, %r9, -1;
	setp.eq.s32 	%p6, %r14, %r16;
	or.pred  	%p7, %p5, %p6;
	mov.b32 	%r142, 0;
	@%p7 bra 	$L__BB0_2;
	cvta.to.global.u64 	%rd3, %rd1;
	mul.lo.s32 	%r17, %r9, %r8;
	add.s32 	%r18, %r10, -1;
	mul.lo.s32 	%r19, %r18, %r9;
	add.s32 	%r20, %r19, %r17;
	add.s32 	%r21, %r20, %r17;
	cvt.s64.s32 	%rd4, %r19;
	cvt.s64.s32 	%rd5, %r14;
	add.s64 	%rd6, %rd5, %rd4;
	shl.b64 	%rd7, %rd6, 2;
	add.s64 	%rd8, %rd3, %rd7;
	ld.global.f32 	%f1, [%rd8+-4];
	cvt.rzi.s32.f32 	%r22, %f1;
	cvt.s64.s32 	%rd9, %r20;
	add.s64 	%rd10, %rd9, %rd5;
	shl.b64 	%rd11, %rd10, 2;
	add.s64 	%rd12, %rd3, %rd11;
	ld.global.f32 	%f2, [%rd12+-4];
	cvt.rzi.s32.f32 	%r23, %f2;
	cvt.s64.s32 	%rd13, %r21;
	add.s64 	%rd14, %rd13, %rd5;
	shl.b64 	%rd15, %rd14, 2;
	add.s64 	%rd16, %rd3, %rd15;
	ld.global.f32 	%f3, [%rd16+-4];
	cvt.rzi.s32.f32 	%r24, %f3;
	add.s32 	%r25, %r23, %r22;
	add.s32 	%r26, %r25, %r24;
	mul.hi.s32 	%r27, %r26, 1431655766;
	shr.u32 	%r28, %r27, 31;
	add.s32 	%r29, %r27, %r28;
	ld.const.u32 	%r30, [mascaraX];
	mul.lo.s32 	%r31, %r29, %r30;
	ld.const.u32 	%r32, [mascaraY];
	mul.lo.s32 	%r33, %r29, %r32;
	add.s32 	%r34, %r14, %r19;
	mul.wide.s32 	%rd17, %r34, 4;
	add.s64 	%rd18, %rd3, %rd17;
	ld.global.f32 	%f4, [%rd18];
	cvt.rzi.s32.f32 	%r35, %f4;
	mul.wide.s32 	%rd19, %r17, 4;
	add.s64 	%rd20, %rd18, %rd19;
	ld.global.f32 	%f5, [%rd20];
	cvt.rzi.s32.f32 	%r36, %f5;
	add.s64 	%rd21, %rd20, %rd19;
	ld.global.f32 	%f6, [%rd21];
	cvt.rzi.s32.f32 	%r37, %f6;
	add.s32 	%r38, %r36, %r35;
	add.s32 	%r39, %r38, %r37;
	mul.hi.s32 	%r40, %r39, 1431655766;
	shr.u32 	%r41, %r40, 31;
	add.s32 	%r42, %r40, %r41;
	ld.const.u32 	%r43, [mascaraX+12];
	mad.lo.s32 	%r44, %r42, %r43, %r31;
	ld.const.u32 	%r45, [mascaraY+12];
	mad.lo.s32 	%r46, %r42, %r45, %r33;
	ld.global.f32 	%f7, [%rd18+4];
	cvt.rzi.s32.f32 	%r47, %f7;
	ld.global.f32 	%f8, [%rd20+4];
	cvt.rzi.s32.f32 	%r48, %f8;
	ld.global.f32 	%f9, [%rd21+4];
	cvt.rzi.s32.f32 	%r49, %f9;
	add.s32 	%r50, %r48, %r47;
	add.s32 	%r51, %r50, %r49;
	mul.hi.s32 	%r52, %r51, 1431655766;
	shr.u32 	%r53, %r52, 31;
	add.s32 	%r54, %r52, %r53;
	ld.const.u32 	%r55, [mascaraX+24];
	mad.lo.s32 	%r56, %r54, %r55, %r44;
	ld.const.u32 	%r57, [mascaraY+24];
	mad.lo.s32 	%r58, %r54, %r57, %r46;
	mul.lo.s32 	%r59, %r10, %r9;
	add.s32 	%r60, %r20, %r9;
	add.s32 	%r61, %r60, %r17;
	cvt.s64.s32 	%rd22, %r59;
	add.s64 	%rd23, %rd5, %rd22;
	shl.b64 	%rd24, %rd23, 2;
	add.s64 	%rd25, %rd3, %rd24;
	ld.global.f32 	%f10, [%rd25+-4];
	cvt.rzi.s32.f32 	%r62, %f10;
	cvt.s64.s32 	%rd26, %r60;
	add.s64 	%rd27, %rd26, %rd5;
	shl.b64 	%rd28, %rd27, 2;
	add.s64 	%rd29, %rd3, %rd28;
	ld.global.f32 	%f11, [%rd29+-4];
	cvt.rzi.s32.f32 	%r63, %f11;
	cvt.s64.s32 	%rd30, %r61;
	add.s64 	%rd31, %rd30, %rd5;
	shl.b64 	%rd32, %rd31, 2;
	add.s64 	%rd33, %rd3, %rd32;
	ld.global.f32 	%f12, [%rd33+-4];
	cvt.rzi.s32.f32 	%r64, %f12;
	add.s32 	%r65, %r63, %r62;
	add.s32 	%r66, %r65, %r64;
	mul.hi.s32 	%r67, %r66, 1431655766;
	shr.u32 	%r68, %r67, 31;
	add.s32 	%r69, %r67, %r68;
	ld.const.u32 	%r70, [mascaraX+4];
	mad.lo.s32 	%r71, %r69, %r70, %r56;
	ld.const.u32 	%r72, [mascaraY+4];
	mad.lo.s32 	%r73, %r69, %r72, %r58;
	mul.wide.s32 	%rd34, %r9, 4;
	add.s64 	%rd35, %rd18, %rd34;
	ld.global.f32 	%f13, [%rd35];
	cvt.rzi.s32.f32 	%r74, %f13;
	add.s64 	%rd36, %rd35, %rd19;
	ld.global.f32 	%f14, [%rd36];
	cvt.rzi.s32.f32 	%r75, %f14;
	add.s64 	%rd37, %rd36, %rd19;
	ld.global.f32 	%f15, [%rd37];
	cvt.rzi.s32.f32 	%r76, %f15;
	add.s32 	%r77, %r75, %r74;
	add.s32 	%r78, %r77, %r76;
	mul.hi.s32 	%r79, %r78, 1431655766;
	shr.u32 	%r80, %r79, 31;
	add.s32 	%r81, %r79, %r80;
	ld.const.u32 	%r82, [mascaraX+16];
	mad.lo.s32 	%r83, %r81, %r82, %r71;
	ld.const.u32 	%r84, [mascaraY+16];
	mad.lo.s32 	%r85, %r81, %r84, %r73;
	ld.global.f32 	%f16, [%rd35+4];
	cvt.rzi.s32.f32 	%r86, %f16;
	ld.global.f32 	%f17, [%rd36+4];
	cvt.rzi.s32.f32 	%r87, %f17;
	ld.global.f32 	%f18, [%rd37+4];
	cvt.rzi.s32.f32 	%r88, %f18;
	add.s32 	%r89, %r87, %r86;
	add.s32 	%r90, %r89, %r88;
	mul.hi.s32 	%r91, %r90, 1431655766;
	shr.u32 	%r92, %r91, 31;
	add.s32 	%r93, %r91, %r92;
	ld.const.u32 	%r94, [mascaraX+28];
	mad.lo.s32 	%r95, %r93, %r94, %r83;
	ld.const.u32 	%r96, [mascaraY+28];
	mad.lo.s32 	%r97, %r93, %r96, %r85;
	add.s32 	%r98, %r59, %r9;
	add.s32 	%r99, %r60, %r9;
	add.s32 	%r100, %r99, %r17;
	cvt.s64.s32 	%rd38, %r98;
	add.s64 	%rd39, %rd5, %rd38;
	shl.b64 	%rd40, %rd39, 2;
	add.s64 	%rd41, %rd3, %rd40;
	ld.global.f32 	%f19, [%rd41+-4];
	cvt.rzi.s32.f32 	%r101, %f19;
	cvt.s64.s32 	%rd42, %r99;
	add.s64 	%rd43, %rd42, %rd5;
	shl.b64 	%rd44, %rd43, 2;
	add.s64 	%rd45, %rd3, %rd44;
	ld.global.f32 	%f20, [%rd45+-4];
	cvt.rzi.s32.f32 	%r102, %f20;
	cvt.s64.s32 	%rd46, %r100;
	add.s64 	%rd47, %rd46, %rd5;
	shl.b64 	%rd48, %rd47, 2;
	add.s64 	%rd49, %rd3, %rd48;
	ld.global.f32 	%f21, [%rd49+-4];
	cvt.rzi.s32.f32 	%r103, %f21;
	add.s32 	%r104, %r102, %r101;
	add.s32 	%r105, %r104, %r103;
	mul.hi.s32 	%r106, %r105, 1431655766;
	shr.u32 	%r107, %r106, 31;
	add.s32 	%r108, %r106, %r107;
	ld.const.u32 	%r109, [mascaraX+8];
	mad.lo.s32 	%r110, %r108, %r109, %r95;
	ld.const.u32 	%r111, [mascaraY+8];
	mad.lo.s32 	%r112, %r108, %r111, %r97;
	add.s64 	%rd50, %rd35, %rd34;
	ld.global.f32 	%f22, [%rd50];
	cvt.rzi.s32.f32 	%r113, %f22;
	add.s64 	%rd51, %rd50, %rd19;
	ld.global.f32 	%f23, [%rd51];
	cvt.rzi.s32.f32 	%r114, %f23;
	add.s64 	%rd52, %rd51, %rd19;
	ld.global.f32 	%f24, [%rd52];
	cvt.rzi.s32.f32 	%r115, %f24;
	add.s32 	%r116, %r114, %r113;
	add.s32 	%r117, %r116, %r115;
	mul.hi.s32 	%r118, %r117, 1431655766;
	shr.u32 	%r119, %r118, 31;
	add.s32 	%r120, %r118, %r119;
	ld.const.u32 	%r121, [mascaraX+20];
	mad.lo.s32 	%r122, %r120, %r121, %r110;
	ld.const.u32 	%r123, [mascaraY+20];
	mad.lo.s32 	%r124, %r120, %r123, %r112;
	ld.global.f32 	%f25, [%rd50+4];
	cvt.rzi.s32.f32 	%r125, %f25;
	ld.global.f32 	%f26, [%rd51+4];
	cvt.rzi.s32.f32 	%r126, %f26;
	ld.global.f32 	%f27, [%rd52+4];
	cvt.rzi.s32.f32 	%r127, %f27;
	add.s32 	%r128, %r126, %r125;
	add.s32 	%r129, %r128, %r127;
	mul.hi.s32 	%r130, %r129, 1431655766;
	shr.u32 	%r131, %r130, 31;
	add.s32 	%r132, %r130, %r131;
	ld.const.u32 	%r133, [mascaraX+32];
	mad.lo.s32 	%r134, %r132, %r133, %r122;
	ld.const.u32 	%r135, [mascaraY+32];
	mad.lo.s32 	%r136, %r132, %r135, %r124;
	abs.s32 	%r137, %r134;
	abs.s32 	%r138, %r136;
	add.s32 	%r142, %r138, %r137;
$L__BB0_2:
	cvta.to.global.u64 	%rd53, %rd2;
	min.s32 	%r139, %r142, 255;
	cvt.rn.f32.s32 	%f28, %r139;
	mov.f32 	%f29, 0f437F0000;
	sub.f32 	%f30, %f29, %f28;
	mad.lo.s32 	%r140, %r9, %r10, %r14;
	mul.wide.s32 	%rd54, %r140, 4;
	add.s64 	%rd55, %rd53, %rd54;
	st.global.f32 	[%rd55], %f30;
	mul.lo.s32 	%r141, %r9, %r8;
	mul.wide.s32 	%rd56, %r141, 4;
	add.s64 	%rd57, %rd55, %rd56;
	st.global.f32 	[%rd57], %f30;
	add.s64 	%rd58, %rd57, %rd56;
	st.global.f32 	[%rd58], %f30;
	ret;

}


// ===== COMPILED SASS (sm_100) =====

	.target	sm_100

	.elftype	@"ET_EXEC"


//--------------------- .note.nv.tkinfo           --------------------------
	.section	.note.nv.tkinfo,"",@"SHT_NOTE"
	.sectionflags	@"SHF_NOTE_NV_TKINFO"
	.tkinfo
        /*0018*/ 	.word	0x00000002
        /*0030*/ 	.string	""
        /*0030*/ 	.string	"ptxas"
        /*0030*/ 	.string	"Cuda compilation tools, release 13.0, V13.0.88"
        /*0030*/ 	.string	"Build cuda_13.0.r13.0/compiler.36424714_0"
        /*0030*/ 	.string	"-arch sm_100 -m 64 "



//--------------------- .note.nv.cuinfo           --------------------------
	.section	.note.nv.cuinfo,"",@"SHT_NOTE"
	.sectionflags	@"SHF_NOTE_NV_CUINFO"
        /*0018*/ 	.short	0x0002
        /*001a*/ 	.short	0x0064
        /*001c*/ 	.short	0x0082
	.zero		2


//--------------------- .nv.info                  --------------------------
	.section	.nv.info,"",@"SHT_CUDA_INFO"
	.align	4


	//----- nvinfo : EIATTR_REGCOUNT
	.align		4
        /*0000*/ 	.byte	0x04, 0x2f
        /*0002*/ 	.short	(.L_3 - .L_2)
	.align		4
.L_2:
        /*0004*/ 	.word	index@(_Z11sobelKernelPfS_ii)
        /*0008*/ 	.word	0x00000020


	//----- nvinfo : EIATTR_FRAME_SIZE
	.align		4
.L_3:
        /*000c*/ 	.byte	0x04, 0x11
        /*000e*/ 	.short	(.L_5 - .L_4)
	.align		4
.L_4:
        /*0010*/ 	.word	index@(_Z11sobelKernelPfS_ii)
        /*0014*/ 	.word	0x00000000


	//----- nvinfo : EIATTR_MIN_STACK_SIZE
	.align		4
.L_5:
        /*0018*/ 	.byte	0x04, 0x12
        /*001a*/ 	.short	(.L_7 - .L_6)
	.align		4
.L_6:
        /*001c*/ 	.word	index@(_Z11sobelKernelPfS_ii)
        /*0020*/ 	.word	0x00000000
.L_7:


//--------------------- .nv.compat                --------------------------
	.section	.nv.compat,"",@"SHT_CUDA_COMPAT_INFO"
	.align	4
        /*0000*/ 	.byte	0x02, 0x09, 0x00, 0x00, 0x02, 0x02, 0x01, 0x00, 0x02, 0x05, 0x05, 0x00, 0x03, 0x07, 0x01, 0x01
        /*0010*/ 	.byte	0x02, 0x03, 0x00, 0x00, 0x02, 0x06, 0x01, 0x00, 0x04, 0x0b, 0x08, 0x00, 0x09, 0x00, 0x00, 0x00
        /*0020*/ 	.byte	0x00, 0x00, 0x00, 0x00


//--------------------- .nv.info._Z11sobelKernelPfS_ii --------------------------
	.section	.nv.info._Z11sobelKernelPfS_ii,"",@"SHT_CUDA_INFO"
	.sectionflags	@""
	.align	4


	//----- nvinfo : EIATTR_CUDA_API_VERSION
	.align		4
        /*0000*/ 	.byte	0x04, 0x37
        /*0002*/ 	.short	(.L_9 - .L_8)
.L_8:
        /*0004*/ 	.word	0x00000082


	//----- nvinfo : EIATTR_KPARAM_INFO
	.align		4
.L_9:
        /*0008*/ 	.byte	0x04, 0x17
        /*000a*/ 	.short	(.L_11 - .L_10)
.L_10:
        /*000c*/ 	.word	0x00000000
        /*0010*/ 	.short	0x0003
        /*0012*/ 	.short	0x0014
        /*0014*/ 	.byte	0x00, 0xf0, 0x11, 0x00


	//----- nvinfo : EIATTR_KPARAM_INFO
	.align		4
.L_11:
        /*0018*/ 	.byte	0x04, 0x17
        /*001a*/ 	.short	(.L_13 - .L_12)
.L_12:
        /*001c*/ 	.word	0x00000000
        /*0020*/ 	.short	0x0002
        /*0022*/ 	.short	0x0010
        /*0024*/ 	.byte	0x00, 0xf0, 0x11, 0x00


	//----- nvinfo : EIATTR_KPARAM_INFO
	.align		4
.L_13:
        /*0028*/ 	.byte	0x04, 0x17
        /*002a*/ 	.short	(.L_15 - .L_14)
.L_14:
        /*002c*/ 	.word	0x00000000
        /*0030*/ 	.short	0x0001
        /*0032*/ 	.short	0x0008
        /*0034*/ 	.byte	0x00, 0xf5, 0x21, 0x00


	//----- nvinfo : EIATTR_KPARAM_INFO
	.align		4
.L_15:
        /*0038*/ 	.byte	0x04, 0x17
        /*003a*/ 	.short	(.L_17 - .L_16)
.L_16:
        /*003c*/ 	.word	0x00000000
        /*0040*/ 	.short	0x0000
        /*0042*/ 	.short	0x0000
        /*0044*/ 	.byte	0x00, 0xf5, 0x21, 0x00


	//----- nvinfo : EIATTR_SPARSE_MMA_MASK
	.align		4
.L_17:
        /*0048*/ 	.byte	0x03, 0x50
        /*004a*/ 	.short	0x0000


	//----- nvinfo : EIATTR_MAXREG_COUNT
	.align		4
        /*004c*/ 	.byte	0x03, 0x1b
        /*004e*/ 	.short	0x00ff


	//----- nvinfo : EIATTR_MERCURY_ISA_VERSION
	.align		4
        /*0050*/ 	.byte	0x03, 0x5f
        /*0052*/ 	.short	0x0101


	//----- nvinfo : EIATTR_VRC_CTA_INIT_COUNT
	.align		4
        /*0054*/ 	.byte	0x02, 0x4a
	.zero		1
	.zero		1


	//----- nvinfo : EIATTR_EXIT_INSTR_OFFSETS
	.align		4
        /*0058*/ 	.byte	0x04, 0x1c
        /*005a*/ 	.short	(.L_19 - .L_18)


	//   ....[0]....
.L_18:
        /*005c*/ 	.word	0x00000c80


	//----- nvinfo : EIATTR_CRS_STACK_SIZE
	.align		4
.L_19:
        /*0060*/ 	.byte	0x04, 0x1e
        /*0062*/ 	.short	(.L_21 - .L_20)
.L_20:
        /*0064*/ 	.word	0x00000000


	//----- nvinfo : EIATTR_CBANK_PARAM_SIZE
	.align		4
.L_21:
        /*0068*/ 	.byte	0x03, 0x19
        /*006a*/ 	.short	0x0018


	//----- nvinfo : EIATTR_PARAM_CBANK
	.align		4
        /*006c*/ 	.byte	0x04, 0x0a
        /*006e*/ 	.short	(.L_23 - .L_22)
	.align		4
.L_22:
        /*0070*/ 	.word	index@(.nv.constant0._Z11sobelKernelPfS_ii)
        /*0074*/ 	.short	0x0380
        /*0076*/ 	.short	0x0018


	//----- nvinfo : EIATTR_SW_WAR
	.align		4
.L_23:
        /*0078*/ 	.byte	0x04, 0x36
        /*007a*/ 	.short	(.L_25 - .L_24)
.L_24:
        /*007c*/ 	.word	0x00000008
.L_25:


//--------------------- .nv.callgraph             --------------------------
	.section	.nv.callgraph,"",@"SHT_CUDA_CALLGRAPH"
	.align	4
	.sectionentsize	8
	.align		4
        /*0000*/ 	.word	0x00000000
	.align		4
        /*0004*/ 	.word	0xffffffff
	.align		4
        /*0008*/ 	.word	0x00000000
	.align		4
        /*000c*/ 	.word	0xfffffffe
	.align		4
        /*0010*/ 	.word	0x00000000
	.align		4
        /*0014*/ 	.word	0xfffffffd
	.align		4
        /*0018*/ 	.word	0x00000000
	.align		4
        /*001c*/ 	.word	0xfffffffc


//--------------------- .nv.constant3             --------------------------
	.section	.nv.constant3,"a",@progbits
	.align	4
.nv.constant3:
	.type		mascaraX,@object
	.size		mascaraX,(mascaraY - mascaraX)
mascaraX:
	.zero		36
	.type		mascaraY,@object
	.size		mascaraY,(.L_1 - mascaraY)
mascaraY:
	.zero		36
.L_1:


//--------------------- .text._Z11sobelKernelPfS_ii --------------------------
	.section	.text._Z11sobelKernelPfS_ii,"ax",@progbits
	.align	128
        .global         _Z11sobelKernelPfS_ii
        .type           _Z11sobelKernelPfS_ii,@function
        .size           _Z11sobelKernelPfS_ii,(.L_x_3 - _Z11sobelKernelPfS_ii)
        .other          _Z11sobelKernelPfS_ii,@"STO_CUDA_ENTRY STV_DEFAULT"
_Z11sobelKernelPfS_ii:
.text._Z11sobelKernelPfS_ii:
[----:B------:R-:W-:Y:S01]  /*0000*/  LDC R1, c[0x0][0x37c] ;  /* 0x0000df00ff017b82 */ /* 0x000fe20000000800 */
[----:B------:R-:W0:Y:S07]  /*0010*/  S2R R3, SR_TID.X ;  /* 0x0000000000037919 */ /* 0x000e2e0000002100 */
[----:B------:R-:W1:Y:S01]  /*0020*/  LDC.64 R4, c[0x0][0x390] ;  /* 0x0000e400ff047b82 */ /* 0x000e620000000a00 */
[----:B------:R-:W2:Y:S01]  /*0030*/  LDCU.64 UR6, c[0x0][0x358] ;  /* 0x00006b00ff0677ac */ /* 0x000ea20008000a00 */
[----:B------:R-:W-:Y:S06]  /*0040*/  BSSY.RECONVERGENT B0, `(.L_x_0) ;  /* 0x00000ba000007945 */ /* 0x000fec0003800200 */
[----:B------:R-:W3:Y:S08]  /*0050*/  S2UR UR5, SR_CTAID.Y ;  /* 0x00000000000579c3 */ /* 0x000ef00000002600 */
[----:B------:R-:W0:Y:S08]  /*0060*/  S2UR UR4, SR_CTAID.X ;  /* 0x00000000000479c3 */ /* 0x000e300000002500 */
[----:B------:R-:W0:Y:S01]  /*0070*/  LDC R24, c[0x0][0x360] ;  /* 0x0000d800ff187b82 */ /* 0x000e220000000800 */
[----:B-1----:R-:W-:-:S05]  /*0080*/  VIADD R0, R4, 0xffffffff ;  /* 0xffffffff04007836 */ /* 0x002fca0000000000 */
[----:B---3--:R-:W-:Y:S02]  /*0090*/  ISETP.NE.AND P0, PT, R0, UR5, PT ;  /* 0x0000000500007c0c */ /* 0x008fe4000bf05270 */
[----:B------:R-:W1:Y:S01]  /*00a0*/  LDC.64 R6, c[0x0][0x388] ;  /* 0x0000e200ff067b82 */ /* 0x000e620000000a00 */
[----:B------:R-:W-:Y:S01]  /*00b0*/  IMAD.MOV.U32 R0, RZ, RZ, RZ ;  /* 0x000000ffff007224 */ /* 0x000fe200078e00ff */
[----:B------:R-:W-:Y:S01]  /*00c0*/  ISETP.EQ.OR P0, PT, RZ, UR5, !P0 ;  /* 0x00000005ff007c0c */ /* 0x000fe2000c702670 */
[----:B0-----:R-:W-:Y:S02]  /*00d0*/  IMAD R24, R24, UR4, R3 ;  /* 0x0000000418187c24 */ /* 0x001fe4000f8e0203 */
[----:B------:R-:W-:-:S03]  /*00e0*/  VIADD R3, R5, 0xffffffff ;  /* 0xffffffff05037836 */ /* 0x000fc60000000000 */
[----:B------:R-:W-:-:S04]  /*00f0*/  ISETP.EQ.OR P0, PT, R24, RZ, P0 ;  /* 0x000000ff1800720c */ /* 0x000fc80000702670 */
[----:B------:R-:W-:Y:S01]  /*0100*/  ISETP.EQ.OR P0, PT, R24, R3, P0 ;  /* 0x000000031800720c */ /* 0x000fe20000702670 */
[----:B------:R-:W-:-:S04]  /*0110*/  IMAD R3, R5, UR5, R24 ;  /* 0x0000000505037c24 */ /* 0x000fc8000f8e0218 */
[----:B-1----:R-:W-:-:S08]  /*0120*/  IMAD.WIDE R6, R3, 0x4, R6 ;  /* 0x0000000403067825 */ /* 0x002fd000078e0206 */
[----:B--2---:R-:W-:Y:S05]  /*0130*/  @P0 BRA `(.L_x_1) ;  /* 0x0000000800a80947 */ /* 0x004fea0003800000 */
[----:B------:R-:W-:Y:S02]  /*0140*/  UIADD3 UR4, UPT, UPT, UR5, -0x1, URZ ;  /* 0xffffffff05047890 */ /* 0x000fe4000fffe0ff */
[C---:B------:R-:W-:Y:S01]  /*0150*/  IMAD R9, R5.reuse, UR5, RZ ;  /* 0x0000000505097c24 */ /* 0x040fe2000f8e02ff */
[----:B------:R-:W0:Y:S01]  /*0160*/  LDCU.64 UR8, c[0x0][0x380] ;  /* 0x00007000ff0877ac */ /* 0x000e220008000a00 */
[----:B------:R-:W-:Y:S02]  /*0170*/  SHF.R.S32.HI R8, RZ, 0x1f, R24 ;  /* 0x0000001fff087819 */ /* 0x000fe40000011418 */
[----:B------:R-:W-:Y:S01]  /*0180*/  VIADD R0, R4, UR4 ;  /* 0x0000000404007c36 */ /* 0x000fe20008000000 */
[----:B------:R-:W-:Y:S01]  /*0190*/  IADD3 R3, P0, PT, R24, R9, RZ ;  /* 0x0000000918037210 */ /* 0x000fe20007f1e0ff */
[----:B------:R-:W-:Y:S01]  /*01a0*/  IMAD R27, R5, UR4, RZ ;  /* 0x00000004051b7c24 */ /* 0x000fe2000f8e02ff */
[----:B------:R-:W1:Y:S01]  /*01b0*/  LDCU.128 UR12, c[0x3][URZ] ;  /* 0x00c00000ff0c77ac */ /* 0x000e620008000c00 */
[C---:B------:R-:W-:Y:S01]  /*01c0*/  IMAD R11, R0.reuse, R5, RZ ;  /* 0x00000005000b7224 */ /* 0x040fe200078e02ff */
[-C--:B------:R-:W-:Y:S01]  /*01d0*/  LEA.HI.X.SX32 R10, R9, R8.reuse, 0x1, P0 ;  /* 0x00000008090a7211 */ /* 0x080fe200000f0eff */
[----:B------:R-:W-:Y:S01]  /*01e0*/  IMAD.IADD R0, R0, 0x1, R4 ;  /* 0x0000000100007824 */ /* 0x000fe200078e0204 */
[----:B------:R-:W-:Y:S01]  /*01f0*/  IADD3 R15, P2, PT, R24, R27, RZ ;  /* 0x0000001b180f7210 */ /* 0x000fe20007f5e0ff */
[----:B------:R-:W-:Y:S01]  /*0200*/  IMAD R21, R4, R5, RZ ;  /* 0x0000000504157224 */ /* 0x000fe200078e02ff */
[----:B------:R-:W-:Y:S01]  /*0210*/  IADD3 R12, P0, PT, R24, R11, RZ ;  /* 0x0000000b180c7210 */ /* 0x000fe20007f1e0ff */
[----:B------:R-:W-:Y:S01]  /*0220*/  IMAD R13, R0, R5, RZ ;  /* 0x00000005000d7224 */ /* 0x000fe200078e02ff */
[-C--:B------:R-:W-:Y:S01]  /*0230*/  LEA.HI.X.SX32 R18, R27, R8.reuse, 0x1, P2 ;  /* 0x000000081b127211 */ /* 0x080fe200010f0eff */
[C---:B------:R-:W-:Y:S01]  /*0240*/  IMAD.IADD R0, R11.reuse, 0x1, R5 ;  /* 0x000000010b007824 */ /* 0x040fe200078e0205 */
[----:B------:R-:W-:Y:S01]  /*0250*/  LEA.HI.X.SX32 R17, R11, R8, 0x1, P0 ;  /* 0x000000080b117211 */ /* 0x000fe200000f0eff */
[----:B------:R-:W2:Y:S01]  /*0260*/  LDCU.128 UR24, c[0x3][0x20] ;  /* 0x00c00400ff1877ac */ /* 0x000ea20008000c00 */
[----:B0-----:R-:W-:-:S02]  /*0270*/  LEA R16, P0, R12, UR8, 0x2 ;  /* 0x000000080c107c11 */ /* 0x001fc4000f8010ff */
[C---:B------:R-:W-:Y:S01]  /*0280*/  LEA R2, P1, R3.reuse, UR8, 0x2 ;  /* 0x0000000803027c11 */ /* 0x040fe2000f8210ff */
[----:B------:R-:W0:Y:S01]  /*0290*/  LDCU.128 UR16, c[0x3][0x10] ;  /* 0x00c00200ff1077ac */ /* 0x000e220008000c00 */
[----:B------:R-:W-:Y:S02]  /*02a0*/  LEA.HI.X R17, R12, UR9, R17, 0x2, P0 ;  /* 0x000000090c117c11 */ /* 0x000fe400080f1411 */
[----:B------:R-:W-:Y:S01]  /*02b0*/  LEA.HI.X R3, R3, UR9, R10, 0x2, P1 ;  /* 0x0000000903037c11 */ /* 0x000fe200088f140a */
[----:B------:R-:W3:Y:S01]  /*02c0*/  LDCU.64 UR20, c[0x3][0x40] ;  /* 0x00c00800ff1477ac */ /* 0x000ee20008000a00 */
[C---:B------:R-:W-:Y:S02]  /*02d0*/  IADD3 R12, P0, PT, R24.reuse, R13, RZ ;  /* 0x0000000d180c7210 */ /* 0x040fe40007f1e0ff */
[----:B------:R-:W-:Y:S01]  /*02e0*/  IADD3 R11, P1, PT, R24, R0, RZ ;  /* 0x00000000180b7210 */ /* 0x000fe20007f3e0ff */
[----:B------:R4:W5:Y:S01]  /*02f0*/  LDG.E R19, desc[UR6][R2.64+-0x4] ;  /* 0xfffffc0602137981 */ /* 0x000962000c1e1900 */
[----:B------:R-:W-:-:S02]  /*0300*/  LEA.HI.X.SX32 R13, R13, R8, 0x1, P0 ;  /* 0x000000080d0d7211 */ /* 0x000fc400000f0eff */
[----:B------:R-:W-:Y:S01]  /*0310*/  LEA.HI.X.SX32 R8, R0, R8, 0x1, P1 ;  /* 0x0000000800087211 */ /* 0x000fe200008f0eff */
[----:B------:R-:W2:Y:S01]  /*0320*/  LDG.E R17, desc[UR6][R16.64+-0x4] ;  /* 0xfffffc0610117981 */ /* 0x000ea2000c1e1900 */
[C---:B------:R-:W-:Y:S02]  /*0330*/  LEA R10, P1, R11.reuse, UR8, 0x2 ;  /* 0x000000080b0a7c11 */ /* 0x040fe4000f8210ff */
[C---:B------:R-:W-:Y:S02]  /*0340*/  LEA R22, P0, R12.reuse, UR8, 0x2 ;  /* 0x000000080c167c11 */ /* 0x040fe4000f8010ff */
[----:B------:R-:W-:Y:S01]  /*0350*/  LEA.HI.X R11, R11, UR9, R8, 0x2, P1 ;  /* 0x000000090b0b7c11 */ /* 0x000fe200088f1408 */
[----:B------:R-:W-:Y:S01]  /*0360*/  IMAD.IADD R8, R21, 0x1, R0 ;  /* 0x0000000115087824 */ /* 0x000fe200078e0200 */
[----:B------:R-:W-:Y:S02]  /*0370*/  LEA.HI.X R23, R12, UR9, R13, 0x2, P0 ;  /* 0x000000090c177c11 */ /* 0x000fe400080f140d */
[----:B------:R-:W-:Y:S01]  /*0380*/  SHF.R.S32.HI R13, RZ, 0x1f, R24 ;  /* 0x0000001fff0d7819 */ /* 0x000fe20000011418 */
[----:B------:R-:W3:Y:S01]  /*0390*/  LDG.E R29, desc[UR6][R10.64+-0x4] ;  /* 0xfffffc060a1d7981 */ /* 0x000ee2000c1e1900 */
[----:B----4-:R-:W-:-:S02]  /*03a0*/  IADD3 R3, P0, PT, R24, R8, RZ ;  /* 0x0000000818037210 */ /* 0x010fc40007f1e0ff */
[----:B------:R-:W-:Y:S01]  /*03b0*/  LEA R14, P2, R15, UR8, 0x2 ;  /* 0x000000080f0e7c11 */ /* 0x000fe2000f8410ff */
[----:B------:R-:W4:Y:S01]  /*03c0*/  LDG.E R22, desc[UR6][R22.64+-0x4] ;  /* 0xfffffc0616167981 */ /* 0x000f22000c1e1900 */
[----:B------:R-:W-:Y:S02]  /*03d0*/  LEA.HI.X.SX32 R8, R8, R13, 0x1, P0 ;  /* 0x0000000d08087211 */ /* 0x000fe400000f0eff */
[----:B------:R-:W-:Y:S02]  /*03e0*/  LEA R2, P0, R3, UR8, 0x2 ;  /* 0x0000000803027c11 */ /* 0x000fe4000f8010ff */
[----:B------:R-:W-:Y:S02]  /*03f0*/  LEA.HI.X R15, R15, UR9, R18, 0x2, P2 ;  /* 0x000000090f0f7c11 */ /* 0x000fe400090f1412 */
[----:B------:R-:W-:-:S03]  /*0400*/  LEA.HI.X R3, R3, UR9, R8, 0x2, P0 ;  /* 0x0000000903037c11 */ /* 0x000fc600080f1408 */
[----:B------:R1:W4:Y:S04]  /*0410*/  LDG.E R20, desc[UR6][R14.64+-0x4] ;  /* 0xfffffc060e147981 */ /* 0x000328000c1e1900 */
[----:B------:R0:W4:Y:S01]  /*0420*/  LDG.E R25, desc[UR6][R2.64+-0x4] ;  /* 0xfffffc0602197981 */ /* 0x000122000c1e1900 */
[----:B-1----:R-:W1:Y:S01]  /*0430*/  LDC.64 R14, c[0x0][0x380] ;  /* 0x0000e000ff0e7b82 */ /* 0x002e620000000a00 */
[----:B------:R-:W-:-:S04]  /*0440*/  IMAD.IADD R27, R24, 0x1, R27 ;  /* 0x00000001181b7824 */ /* 0x000fc800078e021b */
[----:B-1----:R-:W-:-:S05]  /*0450*/  IMAD.WIDE R14, R27, 0x4, R14 ;  /* 0x000000041b0e7825 */ /* 0x002fca00078e020e */
[----:B------:R-:W4:Y:S01]  /*0460*/  LDG.E R12, desc[UR6][R14.64] ;  /* 0x000000060e0c7981 */ /* 0x000f22000c1e1900 */
[----:B0-----:R-:W-:-:S03]  /*0470*/  IMAD.WIDE R2, R21, 0x4, R14 ;  /* 0x0000000415027825 */ /* 0x001fc600078e020e */
[----:B------:R-:W4:Y:S01]  /*0480*/  LDG.E R28, desc[UR6][R14.64+0x4] ;  /* 0x000004060e1c7981 */ /* 0x000f22000c1e1900 */
[----:B------:R-:W-:-:S03]  /*0490*/  IMAD.WIDE R26, R21, 0x4, R2 ;  /* 0x00000004151a7825 */ /* 0x000fc600078e0202 */
[----:B------:R-:W4:Y:S04]  /*04a0*/  LDG.E R18, desc[UR6][R2.64] ;  /* 0x0000000602127981 */ /* 0x000f28000c1e1900 */
[----:B------:R-:W4:Y:S01]  /*04b0*/  LDG.E R23, desc[UR6][R26.64] ;  /* 0x000000061a177981 */ /* 0x000f22000c1e1900 */
[----:B------:R-:W-:-:S03]  /*04c0*/  IMAD.WIDE R10, R5, 0x4, R14 ;  /* 0x00000004050a7825 */ /* 0x000fc600078e020e */
[----:B------:R0:W4:Y:S04]  /*04d0*/  LDG.E R8, desc[UR6][R2.64+0x4] ;  /* 0x0000040602087981 */ /* 0x000128000c1e1900 */
[----:B------:R1:W4:Y:S01]  /*04e0*/  LDG.E R26, desc[UR6][R26.64+0x4] ;  /* 0x000004061a1a7981 */ /* 0x000322000c1e1900 */
[C---:B0-----:R-:W-:Y:S01]  /*04f0*/  IMAD.WIDE R2, R21.reuse, 0x4, R10 ;  /* 0x0000000415027825 */ /* 0x041fe200078e020a */
[----:B-----5:R-:W-:Y:S08]  /*0500*/  F2I.TRUNC.NTZ R19, R19 ;  /* 0x0000001300137305 */ /* 0x020ff0000020f100 */
[----:B--2---:R-:W-:Y:S08]  /*0510*/  F2I.TRUNC.NTZ R17, R17 ;  /* 0x0000001100117305 */ /* 0x004ff0000020f100 */
[----:B---3--:R-:W-:Y:S08]  /*0520*/  F2I.TRUNC.NTZ R16, R29 ;  /* 0x0000001d00107305 */ /* 0x008ff0000020f100 */
[----:B----4-:R-:W-:Y:S08]  /*0530*/  F2I.TRUNC.NTZ R22, R22 ;  /* 0x0000001600167305 */ /* 0x010ff0000020f100 */
[----:B------:R-:W0:Y:S08]  /*0540*/  F2I.TRUNC.NTZ R20, R20 ;  /* 0x0000001400147305 */ /* 0x000e30000020f100 */
[----:B------:R2:W3:Y:S01]  /*0550*/  F2I.TRUNC.NTZ R14, R25 ;  /* 0x00000019000e7305 */ /* 0x0004e2000020f100 */
[----:B0-----:R-:W-:Y:S01]  /*0560*/  IADD3 R20, PT, PT, R22, R17, R20 ;  /* 0x0000001116147210 */ /* 0x001fe20007ffe014 */
[----:B--2---:R-:W2:Y:S04]  /*0570*/  LDG.E R25, desc[UR6][R10.64] ;  /* 0x000000060a197981 */ /* 0x004ea8000c1e1900 */
[----:B------:R-:W4:Y:S01]  /*0580*/  LDG.E R22, desc[UR6][R2.64] ;  /* 0x0000000602167981 */ /* 0x000f22000c1e1900 */
[----:B---3--:R-:W-:Y:S01]  /*0590*/  IADD3 R19, PT, PT, R14, R16, R19 ;  /* 0x000000100e137210 */ /* 0x008fe20007ffe013 */
[----:B------:R-:W-:-:S05]  /*05a0*/  IMAD.WIDE R16, R21, 0x4, R2 ;  /* 0x0000000415107825 */ /* 0x000fca00078e0202 */
[----:B------:R-:W3:Y:S01]  /*05b0*/  LDG.E R29, desc[UR6][R16.64] ;  /* 0x00000006101d7981 */ /* 0x000ee2000c1e1900 */
[--C-:B------:R-:W-:Y:S02]  /*05c0*/  IMAD.IADD R9, R9, 0x1, R5.reuse ;  /* 0x0000000109097824 */ /* 0x100fe400078e0205 */
[----:B------:R-:W-:Y:S01]  /*05d0*/  IMAD.IADD R0, R0, 0x1, R5 ;  /* 0x0000000100007824 */ /* 0x000fe200078e0205 */
[----:B------:R-:W5:Y:S01]  /*05e0*/  LDG.E R3, desc[UR6][R2.64+0x4] ;  /* 0x0000040602037981 */ /* 0x000f62000c1e1900 */
[----:B------:R-:W-:Y:S08]  /*05f0*/  F2I.TRUNC.NTZ R12, R12 ;  /* 0x0000000c000c7305 */ /* 0x000ff0000020f100 */
[----:B------:R-:W-:Y:S01]  /*0600*/  F2I.TRUNC.NTZ R15, R18 ;  /* 0x00000012000f7305 */ /* 0x000fe2000020f100 */
[----:B------:R-:W5:Y:S07]  /*0610*/  LDG.E R2, desc[UR6][R10.64+0x4] ;  /* 0x000004060a027981 */ /* 0x000f6e000c1e1900 */
[----:B------:R-:W0:Y:S02]  /*0620*/  F2I.TRUNC.NTZ R23, R23 ;  /* 0x0000001700177305 */ /* 0x000e24000020f100 */
[----:B0-----:R-:W-:-:S02]  /*0630*/  IADD3 R23, PT, PT, R23, R15, R12 ;  /* 0x0000000f17177210 */ /* 0x001fc40007ffe00c */
[----:B------:R-:W-:-:S04]  /*0640*/  IADD3 R15, P0, PT, R24, R9, RZ ;  /* 0x00000009180f7210 */ /* 0x000fc80007f1e0ff */
[----:B------:R-:W-:Y:S02]  /*0650*/  LEA.HI.X.SX32 R9, R9, R13, 0x1, P0 ;  /* 0x0000000d09097211 */ /* 0x000fe400000f0eff */
[----:B------:R-:W-:Y:S01]  /*0660*/  LEA R14, P0, R15, UR8, 0x2 ;  /* 0x000000080f0e7c11 */ /* 0x000fe2000f8010ff */
[----:B------:R-:W-:-:S03]  /*0670*/  IMAD.IADD R12, R21, 0x1, R0 ;  /* 0x00000001150c7824 */ /* 0x000fc600078e0200 */
[----:B------:R-:W-:Y:S02]  /*0680*/  LEA.HI.X R15, R15, UR9, R9, 0x2, P0 ;  /* 0x000000090f0f7c11 */ /* 0x000fe400080f1409 */
[C---:B------:R-:W-:Y:S01]  /*0690*/  IADD3 R9, P0, PT, R24.reuse, R0, RZ ;  /* 0x0000000018097210 */ /* 0x040fe20007f1e0ff */
[----:B-1----:R0:W-:Y:S01]  /*06a0*/  F2I.TRUNC.NTZ R27, R8 ;  /* 0x00000008001b7305 */ /* 0x0021e2000020f100 */
[----:B------:R-:W-:Y:S01]  /*06b0*/  IADD3 R24, P1, PT, R24, R12, RZ ;  /* 0x0000000c18187210 */ /* 0x000fe20007f3e0ff */
[----:B------:R1:W5:Y:S01]  /*06c0*/  LDG.E R18, desc[UR6][R14.64+-0x4] ;  /* 0xfffffc060e127981 */ /* 0x000362000c1e1900 */
[-C--:B------:R-:W-:Y:S02]  /*06d0*/  LEA.HI.X.SX32 R0, R0, R13.reuse, 0x1, P0 ;  /* 0x0000000d00007211 */ /* 0x080fe400000f0eff */
[----:B------:R-:W-:-:S03]  /*06e0*/  LEA.HI.X.SX32 R13, R12, R13, 0x1, P1 ;  /* 0x0000000d0c0d7211 */ /* 0x000fc600008f0eff */
[----:B------:R-:W-:Y:S01]  /*06f0*/  F2I.TRUNC.NTZ R28, R28 ;  /* 0x0000001c001c7305 */ /* 0x000fe2000020f100 */
[----:B0-----:R-:W-:Y:S01]  /*0700*/  LEA R8, P0, R9, UR8, 0x2 ;  /* 0x0000000809087c11 */ /* 0x001fe2000f8010ff */
[----:B-1----:R-:W-:-:S03]  /*0710*/  IMAD.WIDE R14, R5, 0x4, R10 ;  /* 0x00000004050e7825 */ /* 0x002fc600078e020a */
[----:B------:R-:W-:-:S03]  /*0720*/  LEA.HI.X R9, R9, UR9, R0, 0x2, P0 ;  /* 0x0000000909097c11 */ /* 0x000fc600080f1400 */
[----:B------:R-:W0:Y:S01]  /*0730*/  F2I.TRUNC.NTZ R26, R26 ;  /* 0x0000001a001a7305 */ /* 0x000e22000020f100 */
[C---:B------:R-:W-:Y:S01]  /*0740*/  LEA R12, P0, R24.reuse, UR8, 0x2 ;  /* 0x00000008180c7c11 */ /* 0x040fe2000f8010ff */
[----:B------:R1:W5:Y:S03]  /*0750*/  LDG.E R0, desc[UR6][R16.64+0x4] ;  /* 0x0000040610007981 */ /* 0x000366000c1e1900 */
[----:B------:R-:W-:Y:S01]  /*0760*/  LEA.HI.X R13, R24, UR9, R13, 0x2, P0 ;  /* 0x00000009180d7c11 */ /* 0x000fe200080f140d */
[----:B------:R-:W5:Y:S01]  /*0770*/  LDG.E R8, desc[UR6][R8.64+-0x4] ;  /* 0xfffffc0608087981 */ /* 0x000f62000c1e1900 */
[----:B------:R-:W5:Y:S03]  /*0780*/  LDCU.128 UR8, c[0x3][0x30] ;  /* 0x00c00600ff0877ac */ /* 0x000f660008000c00 */
[----:B------:R-:W5:Y:S01]  /*0790*/  LDG.E R12, desc[UR6][R12.64+-0x4] ;  /* 0xfffffc060c0c7981 */ /* 0x000f62000c1e1900 */
[----:B-1----:R-:W-:-:S03]  /*07a0*/  IMAD.WIDE R16, R21, 0x4, R14 ;  /* 0x0000000415107825 */ /* 0x002fc600078e020e */
[----:B------:R-:W5:Y:S01]  /*07b0*/  LDG.E R24, desc[UR6][R14.64+0x4] ;  /* 0x000004060e187981 */ /* 0x000f62000c1e1900 */
[----:B0-----:R-:W-:Y:S01]  /*07c0*/  IADD3 R27, PT, PT, R26, R27, R28 ;  /* 0x0000001b1a1b7210 */ /* 0x001fe20007ffe01c */
[----:B------:R-:W-:Y:S02]  /*07d0*/  IMAD.WIDE R10, R21, 0x4, R16 ;  /* 0x00000004150a7825 */ /* 0x000fe400078e0210 */
[----:B------:R0:W5:Y:S02]  /*07e0*/  LDG.E R26, desc[UR6][R14.64] ;  /* 0x000000060e1a7981 */ /* 0x000164000c1e1900 */
[----:B------:R-:W-:Y:S02]  /*07f0*/  IMAD.HI R28, R20, 0x55555556, RZ ;  /* 0x55555556141c7827 */ /* 0x000fe400078e02ff */
[----:B------:R-:W5:Y:S04]  /*0800*/  LDG.E R20, desc[UR6][R16.64+0x4] ;  /* 0x0000040610147981 */ /* 0x000f68000c1e1900 */
[----:B------:R-:W5:Y:S01]  /*0810*/  LDG.E R15, desc[UR6][R10.64] ;  /* 0x000000060a0f7981 */ /* 0x000f62000c1e1900 */
[----:B--2---:R-:W-:Y:S08]  /*0820*/  F2I.TRUNC.NTZ R25, R25 ;  /* 0x0000001900197305 */ /* 0x004ff0000020f100 */
[----:B----4-:R-:W-:Y:S08]  /*0830*/  F2I.TRUNC.NTZ R22, R22 ;  /* 0x0000001600167305 */ /* 0x010ff0000020f100 */
[----:B---3--:R-:W1:Y:S02]  /*0840*/  F2I.TRUNC.NTZ R29, R29 ;  /* 0x0000001d001d7305 */ /* 0x008e64000020f100 */
[----:B-1----:R-:W-:-:S02]  /*0850*/  IADD3 R22, PT, PT, R29, R22, R25 ;  /* 0x000000161d167210 */ /* 0x002fc40007ffe019 */
[----:B------:R1:W2:Y:S04]  /*0860*/  LDG.E R25, desc[UR6][R16.64] ;  /* 0x0000000610197981 */ /* 0x0002a8000c1e1900 */
[----:B------:R-:W3:Y:S01]  /*0870*/  LDG.E R16, desc[UR6][R10.64+0x4] ;  /* 0x000004060a107981 */ /* 0x000ee2000c1e1900 */
[----:B-----5:R-:W-:Y:S01]  /*0880*/  F2I.TRUNC.NTZ R2, R2 ;  /* 0x0000000200027305 */ /* 0x020fe2000020f100 */
[----:B------:R-:W-:Y:S01]  /*0890*/  IMAD.HI R23, R23, 0x55555556, RZ ;  /* 0x5555555617177827 */ /* 0x000fe200078e02ff */
[----:B------:R-:W-:-:S06]  /*08a0*/  LEA.HI R28, R28, R28, RZ, 0x1 ;  /* 0x0000001c1c1c7211 */ /* 0x000fcc00078f08ff */
[----:B------:R-:W-:Y:S01]  /*08b0*/  F2I.TRUNC.NTZ R3, R3 ;  /* 0x0000000300037305 */ /* 0x000fe2000020f100 */
[----:B------:R-:W-:Y:S01]  /*08c0*/  IMAD.HI R27, R27, 0x55555556, RZ ;  /* 0x555555561b1b7827 */ /* 0x000fe200078e02ff */
[----:B------:R-:W-:-:S03]  /*08d0*/  LEA.HI R23, R23, R23, RZ, 0x1 ;  /* 0x0000001717177211 */ /* 0x000fc600078f08ff */
[C---:B0-----:R-:W-:Y:S02]  /*08e0*/  IMAD R14, R28.reuse, UR12, RZ ;  /* 0x0000000c1c0e7c24 */ /* 0x041fe4000f8e02ff */
[----:B------:R-:W-:Y:S01]  /*08f0*/  IMAD R9, R28, UR25, RZ ;  /* 0x000000191c097c24 */ /* 0x000fe2000f8e02ff */
[----:B------:R-:W-:Y:S01]  /*0900*/  F2I.TRUNC.NTZ R18, R18 ;  /* 0x0000001200127305 */ /* 0x000fe2000020f100 */
[----:B------:R-:W-:Y:S01]  /*0910*/  IMAD.HI R19, R19, 0x55555556, RZ ;  /* 0x5555555613137827 */ /* 0x000fe200078e02ff */
[----:B------:R-:W-:-:S06]  /*0920*/  LEA.HI R27, R27, R27, RZ, 0x1 ;  /* 0x0000001b1b1b7211 */ /* 0x000fcc00078f08ff */
[----:B------:R-:W0:Y:S08]  /*0930*/  F2I.TRUNC.NTZ R0, R0 ;  /* 0x0000000000007305 */ /* 0x000e30000020f100 */
[----:B-1----:R-:W-:Y:S08]  /*0940*/  F2I.TRUNC.NTZ R17, R8 ;  /* 0x0000000800117305 */ /* 0x002ff0000020f100 */
[----:B------:R-:W1:Y:S01]  /*0950*/  F2I.TRUNC.NTZ R12, R12 ;  /* 0x0000000c000c7305 */ /* 0x000e62000020f100 */
[----:B------:R-:W-:-:S07]  /*0960*/  IMAD R14, R23, UR15, R14 ;  /* 0x0000000f170e7c24 */ /* 0x000fce000f8e020e */
[----:B------:R-:W-:Y:S01]  /*0970*/  F2I.TRUNC.NTZ R26, R26 ;  /* 0x0000001a001a7305 */ /* 0x000fe2000020f100 */
[----:B------:R-:W-:-:S07]  /*0980*/  IMAD R9, R23, UR8, R9 ;  /* 0x0000000817097c24 */ /* 0x000fce000f8e0209 */
[----:B------:R-:W-:Y:S01]  /*0990*/  F2I.TRUNC.NTZ R15, R15 ;  /* 0x0000000f000f7305 */ /* 0x000fe2000020f100 */
[----:B0-----:R-:W-:Y:S01]  /*09a0*/  IADD3 R2, PT, PT, R0, R3, R2 ;  /* 0x0000000300027210 */ /* 0x001fe20007ffe002 */
[----:B------:R-:W-:Y:S01]  /*09b0*/  IMAD.HI R22, R22, 0x55555556, RZ ;  /* 0x5555555616167827 */ /* 0x000fe200078e02ff */
[----:B------:R-:W-:-:S05]  /*09c0*/  LEA.HI R19, R19, R19, RZ, 0x1 ;  /* 0x0000001313137211 */ /* 0x000fca00078f08ff */
[----:B------:R-:W-:Y:S01]  /*09d0*/  F2I.TRUNC.NTZ R24, R24 ;  /* 0x0000001800187305 */ /* 0x000fe2000020f100 */
[----:B------:R-:W-:-:S07]  /*09e0*/  IMAD R14, R27, UR18, R14 ;  /* 0x000000121b0e7c24 */ /* 0x000fce000f8e020e */
[----:B------:R-:W-:Y:S01]  /*09f0*/  F2I.TRUNC.NTZ R13, R20 ;  /* 0x00000014000d7305 */ /* 0x000fe2000020f100 */
[----:B------:R-:W-:Y:S01]  /*0a00*/  IMAD R9, R27, UR11, R9 ;  /* 0x0000000b1b097c24 */ /* 0x000fe2000f8e0209 */
[----:B-1----:R-:W-:Y:S01]  /*0a10*/  IADD3 R12, PT, PT, R12, R17, R18 ;  /* 0x000000110c0c7210 */ /* 0x002fe20007ffe012 */
[----:B------:R-:W-:Y:S01]  /*0a20*/  IMAD.HI R2, R2, 0x55555556, RZ ;  /* 0x5555555602027827 */ /* 0x000fe200078e02ff */
[----:B------:R-:W-:-:S03]  /*0a30*/  LEA.HI R22, R22, R22, RZ, 0x1 ;  /* 0x0000001616167211 */ /* 0x000fc600078f08ff */
[C---:B------:R-:W-:Y:S02]  /*0a40*/  IMAD R14, R19.reuse, UR13, R14 ;  /* 0x0000000d130e7c24 */ /* 0x040fe4000f8e020e */
[----:B------:R-:W-:Y:S01]  /*0a50*/  IMAD R9, R19, UR26, R9 ;  /* 0x0000001a13097c24 */ /* 0x000fe2000f8e0209 */
[----:B------:R-:W-:Y:S01]  /*0a60*/  LEA.HI R2, R2, R2, RZ, 0x1 ;  /* 0x0000000202027211 */ /* 0x000fe200078f08ff */
[----:B------:R-:W-:-:S04]  /*0a70*/  IMAD.HI R12, R12, 0x55555556, RZ ;  /* 0x555555560c0c7827 */ /* 0x000fc800078e02ff */
[C---:B------:R-:W-:Y:S02]  /*0a80*/  IMAD R14, R22.reuse, UR16, R14 ;  /* 0x00000010160e7c24 */ /* 0x040fe4000f8e020e */
[----:B------:R-:W-:Y:S01]  /*0a90*/  IMAD R9, R22, UR9, R9 ;  /* 0x0000000916097c24 */ /* 0x000fe2000f8e0209 */
[----:B------:R-:W-:Y:S01]  /*0aa0*/  LEA.HI R12, R12, R12, RZ, 0x1 ;  /* 0x0000000c0c0c7211 */ /* 0x000fe200078f08ff */
[C---:B------:R-:W-:Y:S02]  /*0ab0*/  IMAD R14, R2.reuse, UR19, R14 ;  /* 0x00000013020e7c24 */ /* 0x040fe4000f8e020e */
[----:B------:R-:W-:Y:S02]  /*0ac0*/  IMAD R9, R2, UR20, R9 ;  /* 0x0000001402097c24 */ /* 0x000fe4000f8e0209 */
[C---:B------:R-:W-:Y:S02]  /*0ad0*/  IMAD R14, R12.reuse, UR14, R14 ;  /* 0x0000000e0c0e7c24 */ /* 0x040fe4000f8e020e */
[----:B------:R-:W-:Y:S01]  /*0ae0*/  IMAD R9, R12, UR27, R9 ;  /* 0x0000001b0c097c24 */ /* 0x000fe2000f8e0209 */
[----:B--2---:R-:W0:Y:S08]  /*0af0*/  F2I.TRUNC.NTZ R25, R25 ;  /* 0x0000001900197305 */ /* 0x004e30000020f100 */
[----:B---3--:R-:W1:Y:S01]  /*0b00*/  F2I.TRUNC.NTZ R16, R16 ;  /* 0x0000001000107305 */ /* 0x008e62000020f100 */
[----:B0-----:R-:W-:-:S05]  /*0b10*/  IADD3 R15, PT, PT, R15, R25, R26 ;  /* 0x000000190f0f7210 */ /* 0x001fca0007ffe01a */
[----:B------:R-:W-:Y:S01]  /*0b20*/  IMAD.HI R15, R15, 0x55555556, RZ ;  /* 0x555555560f0f7827 */ /* 0x000fe200078e02ff */
[----:B-1----:R-:W-:-:S04]  /*0b30*/  IADD3 R13, PT, PT, R16, R13, R24 ;  /* 0x0000000d100d7210 */ /* 0x002fc80007ffe018 */
[----:B------:R-:W-:Y:S01]  /*0b40*/  LEA.HI R15, R15, R15, RZ, 0x1 ;  /* 0x0000000f0f0f7211 */ /* 0x000fe200078f08ff */
[----:B------:R-:W-:-:S04]  /*0b50*/  IMAD.HI R13, R13, 0x55555556, RZ ;  /* 0x555555560d0d7827 */ /* 0x000fc800078e02ff */
[----:B------:R-:W-:Y:S01]  /*0b60*/  IMAD R9, R15, UR10, R9 ;  /* 0x0000000a0f097c24 */ /* 0x000fe2000f8e0209 */
[----:B------:R-:W-:Y:S01]  /*0b70*/  LEA.HI R13, R13, R13, RZ, 0x1 ;  /* 0x0000000d0d0d7211 */ /* 0x000fe200078f08ff */
[----:B------:R-:W-:-:S04]  /*0b80*/  IMAD R14, R15, UR17, R14 ;  /* 0x000000110f0e7c24 */ /* 0x000fc8000f8e020e */
[C---:B------:R-:W-:Y:S02]  /*0b90*/  IMAD R9, R13.reuse, UR21, R9 ;  /* 0x000000150d097c24 */ /* 0x040fe4000f8e0209 */
[----:B------:R-:W-:-:S03]  /*0ba0*/  IMAD R14, R13, UR24, R14 ;  /* 0x000000180d0e7c24 */ /* 0x000fc6000f8e020e */
[----:B------:R-:W-:Y:S02]  /*0bb0*/  IABS R0, R9 ;  /* 0x0000000900007213 */ /* 0x000fe40000000000 */
[----:B------:R-:W-:-:S05]  /*0bc0*/  IABS R3, R14 ;  /* 0x0000000e00037213 */ /* 0x000fca0000000000 */
[----:B------:R-:W-:-:S07]  /*0bd0*/  IMAD.IADD R0, R0, 0x1, R3 ;  /* 0x0000000100007824 */ /* 0x000fce00078e0203 */
.L_x_1:
[----:B------:R-:W-:Y:S05]  /*0be0*/  BSYNC.RECONVERGENT B0 ;  /* 0x0000000000007941 */ /* 0x000fea0003800200 */
.L_x_0:
[----:B------:R-:W-:Y:S01]  /*0bf0*/  VIMNMX R0, PT, PT, R0, 0xff, PT ;  /* 0x000000ff00007848 */ /* 0x000fe20003fe0100 */
[----:B------:R-:W-:-:S03]  /*0c00*/  IMAD R5, R4, R5, RZ ;  /* 0x0000000504057224 */ /* 0x000fc600078e02ff */
[----:B------:R-:W-:Y:S01]  /*0c10*/  I2FP.F32.S32 R0, R0 ;  /* 0x0000000000007245 */ /* 0x000fe20000201400 */
[----:B------:R-:W-:-:S04]  /*0c20*/  IMAD.WIDE R2, R5, 0x4, R6 ;  /* 0x0000000405027825 */ /* 0x000fc800078e0206 */
[----:B------:R-:W-:Y:S01]  /*0c30*/  FADD R9, -R0, 255 ;  /* 0x437f000000097421 */ /* 0x000fe20000000100 */
[----:B------:R-:W-:-:S04]  /*0c40*/  IMAD.WIDE R4, R5, 0x4, R2 ;  /* 0x0000000405047825 */ /* 0x000fc800078e0202 */
[----:B------:R-:W-:Y:S04]  /*0c50*/  STG.E desc[UR6][R6.64], R9 ;  /* 0x0000000906007986 */ /* 0x000fe8000c101906 */
[----:B------:R-:W-:Y:S04]  /*0c60*/  STG.E desc[UR6][R2.64], R9 ;  /* 0x0000000902007986 */ /* 0x000fe8000c101906 */
[----:B------:R-:W-:Y:S01]  /*0c70*/  STG.E desc[UR6][R4.64], R9 ;  /* 0x0000000904007986 */ /* 0x000fe2000c101906 */
[----:B------:R-:W-:Y:S05]  /*0c80*/  EXIT ;  /* 0x000000000000794d */ /* 0x000fea0003800000 */
.L_x_2:
[----:B------:R-:W-:-:S00]  /*0c90*/  BRA `(.L_x_2) ;  /* 0xfffffffc00fc7947 */ /* 0x000fc0000383ffff */
[----:B------:R-:W-:-:S00]  /*0ca0*/  NOP ;  /* 0x0000000000007918 */ /* 0x000fc00000000000 */
        /* <DEDUP_REMOVED lines=13> */
.L_x_3:


//--------------------- .nv.shared.reserved.0     --------------------------
	.section	.nv.shared.reserved.0,"aw",@nobits
	.weak		__nv_reservedSMEM_offset_0_alias
	.size		__nv_reservedSMEM_offset_0_alias, 0, 64
	.other		__nv_reservedSMEM_offset_0_alias,@"STO_CUDA_RESERVED_SHARED STV_DEFAULT"
__nv_reservedSMEM_offset_0_alias:
	.zero		0
	.zero		64


//--------------------- .nv.constant0._Z11sobelKernelPfS_ii --------------------------
	.section	.nv.constant0._Z11sobelKernelPfS_ii,"a",@progbits
	.sectionflags	@""
	.align	4
.nv.constant0._Z11sobelKernelPfS_ii:
	.zero		920


//--------------------- SYMBOLS --------------------------

	.type		.nv.reservedSmem.offset0,@object
	.size		.nv.reservedSmem.offset0,0x4
